//
// Generated by NVIDIA NVVM Compiler
//
// Compiler Build ID: CL-36424714
// Cuda compilation tools, release 13.0, V13.0.88
// Based on NVVM 20.0.0
//

.version 9.0
.target sm_100
.address_size 64

	// .globl	_Z18PerElement_AtimesBPiS_S_
.extern .func  (.param .b32 func_retval0) vprintf
(
	.param .b64 vprintf_param_0,
	.param .b64 vprintf_param_1
)
;
.global .align 1 .b8 $str[4] = {104, 105, 116};

.visible .entry _Z18PerElement_AtimesBPiS_S_(
	.param .u64 .ptr .align 1 _Z18PerElement_AtimesBPiS_S__param_0,
	.param .u64 .ptr .align 1 _Z18PerElement_AtimesBPiS_S__param_1,
	.param .u64 .ptr .align 1 _Z18PerElement_AtimesBPiS_S__param_2
)
{
	.reg .b32 	%r<7>;
	.reg .b64 	%rd<13>;

	ld.param.u64 	%rd1, [_Z18PerElement_AtimesBPiS_S__param_0];
	ld.param.u64 	%rd2, [_Z18PerElement_AtimesBPiS_S__param_1];
	ld.param.u64 	%rd3, [_Z18PerElement_AtimesBPiS_S__param_2];
	cvta.to.global.u64 	%rd4, %rd1;
	cvta.to.global.u64 	%rd5, %rd3;
	cvta.to.global.u64 	%rd6, %rd2;
	mov.u64 	%rd7, $str;
	cvta.global.u64 	%rd8, %rd7;
	{ // callseq 0, 0
	.param .b64 param0;
	st.param.b64 	[param0], %rd8;
	.param .b64 param1;
	st.param.b64 	[param1], 0;
	.param .b32 retval0;
	call.uni (retval0), 
	vprintf, 
	(
	param0, 
	param1
	);
	ld.param.b32 	%r1, [retval0];
	} // callseq 0
	mov.u32 	%r3, %tid.x;
	mul.wide.u32 	%rd9, %r3, 4;
	add.s64 	%rd10, %rd6, %rd9;
	ld.global.u32 	%r4, [%rd10];
	add.s64 	%rd11, %rd5, %rd9;
	ld.global.u32 	%r5, [%rd11];
	mul.lo.s32 	%r6, %r5, %r4;
	add.s64 	%rd12, %rd4, %rd9;
	st.global.u32 	[%rd12], %r6;
	ret;

}


// ===== COMPILED SASS (sm_100) =====

	.target	sm_100

	.elftype	@"ET_EXEC"


//--------------------- .note.nv.tkinfo           --------------------------
	.section	.note.nv.tkinfo,"",@"SHT_NOTE"
	.sectionflags	@"SHF_NOTE_NV_TKINFO"
	.tkinfo
        /*0018*/ 	.word	0x00000002
        /*0030*/ 	.string	""
        /*0030*/ 	.string	"ptxas"
        /*0030*/ 	.string	"Cuda compilation tools, release 13.0, V13.0.88"
        /*0030*/ 	.string	"Build cuda_13.0.r13.0/compiler.36424714_0"
        /*0030*/ 	.string	"-arch sm_100 -m 64 "



//--------------------- .note.nv.cuinfo           --------------------------
	.section	.note.nv.cuinfo,"",@"SHT_NOTE"
	.sectionflags	@"SHF_NOTE_NV_CUINFO"
        /*0018*/ 	.short	0x0002
        /*001a*/ 	.short	0x0064
        /*001c*/ 	.short	0x0082
	.zero		2


//--------------------- .nv.info                  --------------------------
	.section	.nv.info,"",@"SHT_CUDA_INFO"
	.align	4


	//----- nvinfo : EIATTR_REGCOUNT
	.align		4
        /*0000*/ 	.byte	0x04, 0x2f
        /*0002*/ 	.short	(.L_2 - .L_1)
	.align		4
.L_1:
        /*0004*/ 	.word	index@(_Z18PerElement_AtimesBPiS_S_)
        /*0008*/ 	.word	0x00000018


	//----- nvinfo : EIATTR_FRAME_SIZE
	.align		4
.L_2:
        /*000c*/ 	.byte	0x04, 0x11
        /*000e*/ 	.short	(.L_4 - .L_3)
	.align		4
.L_3:
        /*0010*/ 	.word	index@(_Z18PerElement_AtimesBPiS_S_)
        /*0014*/ 	.word	0x00000000


	//----- nvinfo : EIATTR_MIN_STACK_SIZE
	.align		4
.L_4:
        /*0018*/ 	.byte	0x04, 0x12
        /*001a*/ 	.short	(.L_6 - .L_5)
	.align		4
.L_5:
        /*001c*/ 	.word	index@(_Z18PerElement_AtimesBPiS_S_)
        /*0020*/ 	.word	0x00000000
.L_6:


//--------------------- .nv.compat                --------------------------
	.section	.nv.compat,"",@"SHT_CUDA_COMPAT_INFO"
	.align	4
        /*0000*/ 	.byte	0x02, 0x09, 0x00, 0x00, 0x02, 0x02, 0x01, 0x00, 0x02, 0x05, 0x05, 0x00, 0x03, 0x07, 0x01, 0x01
        /*0010*/ 	.byte	0x02, 0x03, 0x00, 0x00, 0x02, 0x06, 0x01, 0x00, 0x04, 0x0b, 0x08, 0x00, 0x09, 0x00, 0x00, 0x00
        /*0020*/ 	.byte	0x00, 0x00, 0x00, 0x00


//--------------------- .nv.info._Z18PerElement_AtimesBPiS_S_ --------------------------
	.section	.nv.info._Z18PerElement_AtimesBPiS_S_,"",@"SHT_CUDA_INFO"
	.sectionflags	@""
	.align	4


	//----- nvinfo : EIATTR_CUDA_API_VERSION
	.align		4
        /*0000*/ 	.byte	0x04, 0x37
        /*0002*/ 	.short	(.L_8 - .L_7)
.L_7:
        /*0004*/ 	.word	0x00000082


	//----- nvinfo : EIATTR_KPARAM_INFO
	.align		4
.L_8:
        /*0008*/ 	.byte	0x04, 0x17
        /*000a*/ 	.short	(.L_10 - .L_9)
.L_9:
        /*000c*/ 	.word	0x00000000
        /*0010*/ 	.short	0x0002
        /*0012*/ 	.short	0x0010
        /*0014*/ 	.byte	0x00, 0xf5, 0x21, 0x00


	//----- nvinfo : EIATTR_KPARAM_INFO
	.align		4
.L_10:
        /*0018*/ 	.byte	0x04, 0x17
        /*001a*/ 	.short	(.L_12 - .L_11)
.L_11:
        /*001c*/ 	.word	0x00000000
        /*0020*/ 	.short	0x0001
        /*0022*/ 	.short	0x0008
        /*0024*/ 	.byte	0x00, 0xf5, 0x21, 0x00


	//----- nvinfo : EIATTR_KPARAM_INFO
	.align		4
.L_12:
        /*0028*/ 	.byte	0x04, 0x17
        /*002a*/ 	.short	(.L_14 - .L_13)
.L_13:
        /*002c*/ 	.word	0x00000000
        /*0030*/ 	.short	0x0000
        /*0032*/ 	.short	0x0000
        /*0034*/ 	.byte	0x00, 0xf5, 0x21, 0x00


	//----- nvinfo : EIATTR_SPARSE_MMA_MASK
	.align		4
.L_14:
        /*0038*/ 	.byte	0x03, 0x50
        /*003a*/ 	.short	0x0000


	//----- nvinfo : EIATTR_MAXREG_COUNT
	.align		4
        /*003c*/ 	.byte	0x03, 0x1b
        /*003e*/ 	.short	0x00ff


	//----- nvinfo : EIATTR_EXTERNS
	.align		4
        /*0040*/ 	.byte	0x04, 0x0f
        /*0042*/ 	.short	(.L_16 - .L_15)


	//   ....[0]....
	.align		4
.L_15:
        /*0044*/ 	.word	index@(vprintf)


	//----- nvinfo : EIATTR_MERCURY_ISA_VERSION
	.align		4
.L_16:
        /*0048*/ 	.byte	0x03, 0x5f
        /*004a*/ 	.short	0x0101


	//----- nvinfo : EIATTR_VRC_CTA_INIT_COUNT
	.align		4
        /*004c*/ 	.byte	0x02, 0x4a
	.zero		1
	.zero		1


	//----- nvinfo : EIATTR_SYSCALL_OFFSETS
	.align		4
        /*0050*/ 	.byte	0x04, 0x46
        /*0052*/ 	.short	(.L_18 - .L_17)


	//   ....[0]....
.L_17:
        /*0054*/ 	.word	0x00000090


	//----- nvinfo : EIATTR_EXIT_INSTR_OFFSETS
	.align		4
.L_18:
        /*0058*/ 	.byte	0x04, 0x1c
        /*005a*/ 	.short	(.L_20 - .L_19)


	//   ....[0]....
.L_19:
        /*005c*/ 	.word	0x00000150


	//----- nvinfo : EIATTR_CBANK_PARAM_SIZE
	.align		4
.L_20:
        /*0060*/ 	.byte	0x03, 0x19
        /*0062*/ 	.short	0x0018


	//----- nvinfo : EIATTR_PARAM_CBANK
	.align		4
        /*0064*/ 	.byte	0x04, 0x0a
        /*0066*/ 	.short	(.L_22 - .L_21)
	.align		4
.L_21:
        /*0068*/ 	.word	index@(.nv.constant0._Z18PerElement_AtimesBPiS_S_)
        /*006c*/ 	.short	0x0380
        /*006e*/ 	.short	0x0018


	//----- nvinfo : EIATTR_SW_WAR
	.align		4
.L_22:
        /*0070*/ 	.byte	0x04, 0x36
        /*0072*/ 	.short	(.L_24 - .L_23)
.L_23:
        /*0074*/ 	.word	0x00000008
.L_24:


//--------------------- .nv.callgraph             --------------------------
	.section	.nv.callgraph,"",@"SHT_CUDA_CALLGRAPH"
	.align	4
	.sectionentsize	8
	.align		4
        /*0000*/ 	.word	0x00000000
	.align		4
        /*0004*/ 	.word	0xffffffff
	.align		4
        /*0008*/ 	.word	index@(_Z18PerElement_AtimesBPiS_S_)
	.align		4
        /*000c*/ 	.word	index@(vprintf)
	.align		4
        /*0010*/ 	.word	0x00000000
	.align		4
        /*0014*/ 	.word	0xfffffffe
	.align		4
        /*0018*/ 	.word	0x00000000
	.align		4
        /*001c*/ 	.word	0xfffffffd
	.align		4
        /*0020*/ 	.word	0x00000000
	.align		4
        /*0024*/ 	.word	0xfffffffc


//--------------------- .nv.constant4             --------------------------
	.section	.nv.constant4,"a",@progbits
	.align	8
	.align		8
.nv.constant4:
        /*0000*/ 	.dword	vprintf
	.align		8
        /*0008*/ 	.dword	$str


//--------------------- .text._Z18PerElement_AtimesBPiS_S_ --------------------------
	.section	.text._Z18PerElement_AtimesBPiS_S_,"ax",@progbits
	.align	128
        .global         _Z18PerElement_AtimesBPiS_S_
        .type           _Z18PerElement_AtimesBPiS_S_,@function
        .size           _Z18PerElement_AtimesBPiS_S_,(.L_x_2 - _Z18PerElement_AtimesBPiS_S_)
        .other          _Z18PerElement_AtimesBPiS_S_,@"STO_CUDA_ENTRY STV_DEFAULT"
_Z18PerElement_AtimesBPiS_S_:
.text._Z18PerElement_AtimesBPiS_S_:
[----:B------:R-:W0:Y:S01]  /*0000*/  LDC R1, c[0x0][0x37c] ;  /* 0x0000df00ff017b82 */ /* 0x000e220000000800 */
[----:B------:R-:W-:Y:S01]  /*0010*/  MOV R0, 0x0 ;  /* 0x0000000000007802 */ /* 0x000fe20000000f00 */
[----:B------:R-:W1:Y:S01]  /*0020*/  LDCU.64 UR4, c[0x4][0x8] ;  /* 0x01000100ff0477ac */ /* 0x000e620008000a00 */
[----:B------:R-:W-:-:S05]  /*0030*/  CS2R R6, SRZ ;  /* 0x0000000000067805 */ /* 0x000fca000001ff00 */
[----:B------:R2:W3:Y:S01]  /*0040*/  LDC.64 R2, c[0x4][R0] ;  /* 0x0100000000027b82 */ /* 0x0004e20000000a00 */
[----:B------:R-:W4:Y:S01]  /*0050*/  LDCU.64 UR36, c[0x0][0x358] ;  /* 0x00006b00ff2477ac */ /* 0x000f220008000a00 */
[----:B-1----:R-:W-:Y:S02]  /*0060*/  MOV R4, UR4 ;  /* 0x0000000400047c02 */ /* 0x002fe40008000f00 */
[----:B--2---:R-:W-:-:S07]  /*0070*/  MOV R5, UR5 ;  /* 0x0000000500057c02 */ /* 0x004fce0008000f00 */
[----:B------:R-:W-:-:S07]  /*0080*/  LEPC R20, `(.L_x_0) ;  /* 0x000000001014794e */ /* 0x000fce0000000000 */
[----:B0--34-:R-:W-:Y:S05]  /*0090*/  CALL.ABS.NOINC R2 ;  /* 0x0000000002007343 */ /* 0x019fea0003c00000 */
.L_x_0:
[----:B------:R-:W0:Y:S01]  /*00a0*/  S2R R9, SR_TID.X ;  /* 0x0000000000097919 */ /* 0x000e220000002100 */
[----:B------:R-:W0:Y:S08]  /*00b0*/  LDC.64 R2, c[0x0][0x388] ;  /* 0x0000e200ff027b82 */ /* 0x000e300000000a00 */
[----:B------:R-:W1:Y:S08]  /*00c0*/  LDC.64 R4, c[0x0][0x390] ;  /* 0x0000e400ff047b82 */ /* 0x000e700000000a00 */
[----:B------:R-:W2:Y:S01]  /*00d0*/  LDC.64 R6, c[0x0][0x380] ;  /* 0x0000e000ff067b82 */ /* 0x000ea20000000a00 */
[----:B0-----:R-:W-:-:S04]  /*00e0*/  IMAD.WIDE.U32 R2, R9, 0x4, R2 ;  /* 0x0000000409027825 */ /* 0x001fc800078e0002 */
[C---:B-1----:R-:W-:Y:S02]  /*00f0*/  IMAD.WIDE.U32 R4, R9.reuse, 0x4, R4 ;  /* 0x0000000409047825 */ /* 0x042fe400078e0004 */
[----:B------:R-:W3:Y:S04]  /*0100*/  LDG.E R2, desc[UR36][R2.64] ;  /* 0x0000002402027981 */ /* 0x000ee8000c1e1900 */
[----:B------:R-:W3:Y:S01]  /*0110*/  LDG.E R5, desc[UR36][R4.64] ;  /* 0x0000002404057981 */ /* 0x000ee2000c1e1900 */
[----:B--2---:R-:W-:-:S04]  /*0120*/  IMAD.WIDE.U32 R6, R9, 0x4, R6 ;  /* 0x0000000409067825 */ /* 0x004fc800078e0006 */
[----:B---3--:R-:W-:-:S05]  /*0130*/  IMAD R9, R2, R5, RZ ;  /* 0x0000000502097224 */ /* 0x008fca00078e02ff */
[----:B------:R-:W-:Y:S01]  /*0140*/  STG.E desc[UR36][R6.64], R9 ;  /* 0x0000000906007986 */ /* 0x000fe2000c101924 */
[----:B------:R-:W-:Y:S05]  /*0150*/  EXIT ;  /* 0x000000000000794d */ /* 0x000fea0003800000 */
.L_x_1:
[----:B------:R-:W-:-:S00]  /*0160*/  BRA `(.L_x_1) ;  /* 0xfffffffc00fc7947 */ /* 0x000fc0000383ffff */
[----:B------:R-:W-:-:S00]  /*0170*/  NOP ;  /* 0x0000000000007918 */ /* 0x000fc00000000000 */
        /* <DEDUP_REMOVED lines=8> */
.L_x_2:


//--------------------- .nv.global.init           --------------------------
	.section	.nv.global.init,"aw",@progbits
.nv.global.init:
	.type		$str,@object
	.size		$str,(.L_0 - $str)
$str:
        /*0000*/ 	.byte	0x68, 0x69, 0x74, 0x00
.L_0:


//--------------------- .nv.shared.reserved.0     --------------------------
	.section	.nv.shared.reserved.0,"aw",@nobits
	.weak		__nv_reservedSMEM_offset_0_alias
	.size		__nv_reservedSMEM_offset_0_alias, 0, 64
	.other		__nv_reservedSMEM_offset_0_alias,@"STO_CUDA_RESERVED_SHARED STV_DEFAULT"
__nv_reservedSMEM_offset_0_alias:
	.zero		0
	.zero		64


//--------------------- .nv.constant0._Z18PerElement_AtimesBPiS_S_ --------------------------
	.section	.nv.constant0._Z18PerElement_AtimesBPiS_S_,"a",@progbits
	.sectionflags	@""
	.align	4
.nv.constant0._Z18PerElement_AtimesBPiS_S_:
	.zero		920


//--------------------- SYMBOLS --------------------------

	.type		.nv.reservedSmem.offset0,@object
	.size		.nv.reservedSmem.offset0,0x4
	.type		vprintf,@function
